//
// Generated by NVIDIA NVVM Compiler
//
// Compiler Build ID: CL-36424714
// Cuda compilation tools, release 13.0, V13.0.88
// Based on NVVM 20.0.0
//

.version 9.0
.target sm_100
.address_size 64

	// .globl	_Z17leaky_relu_kernelPKffPfmm

.visible .entry _Z17leaky_relu_kernelPKffPfmm(
	.param .u64 .ptr .align 1 _Z17leaky_relu_kernelPKffPfmm_param_0,
	.param .f32 _Z17leaky_relu_kernelPKffPfmm_param_1,
	.param .u64 .ptr .align 1 _Z17leaky_relu_kernelPKffPfmm_param_2,
	.param .u64 _Z17leaky_relu_kernelPKffPfmm_param_3,
	.param .u64 _Z17leaky_relu_kernelPKffPfmm_param_4
)
{
	.reg .pred 	%p<9>;
	.reg .b32 	%r<13>;
	.reg .b32 	%f<30>;
	.reg .b64 	%rd<22>;

	ld.param.u64 	%rd9, [_Z17leaky_relu_kernelPKffPfmm_param_0];
	ld.param.f32 	%f8, [_Z17leaky_relu_kernelPKffPfmm_param_1];
	ld.param.u64 	%rd10, [_Z17leaky_relu_kernelPKffPfmm_param_2];
	ld.param.u64 	%rd11, [_Z17leaky_relu_kernelPKffPfmm_param_3];
	ld.param.u64 	%rd12, [_Z17leaky_relu_kernelPKffPfmm_param_4];
	cvta.to.global.u64 	%rd1, %rd9;
	cvta.to.global.u64 	%rd2, %rd10;
	mov.u32 	%r1, %ctaid.y;
	mov.u32 	%r2, %ntid.y;
	mov.u32 	%r3, %tid.y;
	mad.lo.s32 	%r4, %r1, %r2, %r3;
	cvt.u64.u32 	%rd13, %r4;
	mov.u32 	%r5, %ctaid.x;
	mov.u32 	%r6, %ntid.x;
	mul.lo.s32 	%r7, %r6, %r5;
	shl.b32 	%r8, %r7, 2;
	mov.u32 	%r9, %tid.x;
	shl.b32 	%r10, %r9, 2;
	add.s32 	%r11, %r8, %r10;
	cvt.u64.u32 	%rd3, %r11;
	mad.lo.s64 	%rd4, %rd12, %rd13, %rd3;
	setp.le.u64 	%p1, %rd11, %rd13;
	setp.le.u64 	%p2, %rd12, %rd3;
	or.pred  	%p3, %p1, %p2;
	@%p3 bra 	$L__BB0_9;
	add.s64 	%rd14, %rd3, 3;
	setp.ge.u64 	%p4, %rd14, %rd12;
	mov.f32 	%f28, 0f00000000;
	@%p4 bra 	$L__BB0_3;
	shl.b64 	%rd19, %rd4, 2;
	add.s64 	%rd20, %rd1, %rd19;
	ld.global.nc.v4.f32 	{%f15, %f16, %f17, %f18}, [%rd20];
	mul.f32 	%f19, %f8, %f15;
	max.f32 	%f20, %f15, %f19;
	mul.f32 	%f21, %f8, %f16;
	max.f32 	%f22, %f16, %f21;
	mul.f32 	%f23, %f8, %f17;
	max.f32 	%f24, %f17, %f23;
	mul.f32 	%f25, %f8, %f18;
	max.f32 	%f26, %f18, %f25;
	add.s64 	%rd21, %rd2, %rd19;
	st.global.v4.f32 	[%rd21], {%f20, %f22, %f24, %f26};
	bra.uni 	$L__BB0_9;
$L__BB0_3:
	shl.b64 	%rd15, %rd4, 2;
	add.s64 	%rd5, %rd1, %rd15;
	ld.global.nc.f32 	%f1, [%rd5];
	add.s64 	%rd6, %rd3, 1;
	setp.ge.u64 	%p5, %rd6, %rd12;
	mov.f32 	%f29, 0f00000000;
	@%p5 bra 	$L__BB0_6;
	ld.global.nc.f32 	%f29, [%rd5+4];
	add.s64 	%rd16, %rd3, 2;
	setp.ge.u64 	%p6, %rd16, %rd12;
	@%p6 bra 	$L__BB0_6;
	ld.global.nc.f32 	%f28, [%rd5+8];
$L__BB0_6:
	setp.ge.u64 	%p7, %rd6, %rd12;
	mul.f32 	%f11, %f8, %f1;
	max.f32 	%f12, %f1, %f11;
	mul.f32 	%f13, %f8, %f29;
	max.f32 	%f6, %f29, %f13;
	mul.f32 	%f14, %f8, %f28;
	max.f32 	%f7, %f28, %f14;
	add.s64 	%rd7, %rd2, %rd15;
	st.global.f32 	[%rd7], %f12;
	@%p7 bra 	$L__BB0_9;
	st.global.f32 	[%rd7+4], %f6;
	add.s64 	%rd18, %rd3, 2;
	setp.ge.u64 	%p8, %rd18, %rd12;
	@%p8 bra 	$L__BB0_9;
	st.global.f32 	[%rd7+8], %f7;
$L__BB0_9:
	ret;

}


// ===== COMPILED SASS (sm_100) =====

	.target	sm_100

	.elftype	@"ET_EXEC"


//--------------------- .note.nv.tkinfo           --------------------------
	.section	.note.nv.tkinfo,"",@"SHT_NOTE"
	.sectionflags	@"SHF_NOTE_NV_TKINFO"
	.tkinfo
        /*0018*/ 	.word	0x00000002
        /*0030*/ 	.string	""
        /*0030*/ 	.string	"ptxas"
        /*0030*/ 	.string	"Cuda compilation tools, release 13.0, V13.0.88"
        /*0030*/ 	.string	"Build cuda_13.0.r13.0/compiler.36424714_0"
        /*0030*/ 	.string	"-arch sm_100 -m 64 "



//--------------------- .note.nv.cuinfo           --------------------------
	.section	.note.nv.cuinfo,"",@"SHT_NOTE"
	.sectionflags	@"SHF_NOTE_NV_CUINFO"
        /*0018*/ 	.short	0x0002
        /*001a*/ 	.short	0x0064
        /*001c*/ 	.short	0x0082
	.zero		2


//--------------------- .nv.info                  --------------------------
	.section	.nv.info,"",@"SHT_CUDA_INFO"
	.align	4


	//----- nvinfo : EIATTR_REGCOUNT
	.align		4
        /*0000*/ 	.byte	0x04, 0x2f
        /*0002*/ 	.short	(.L_1 - .L_0)
	.align		4
.L_0:
        /*0004*/ 	.word	index@(_Z17leaky_relu_kernelPKffPfmm)
        /*0008*/ 	.word	0x0000000f


	//----- nvinfo : EIATTR_FRAME_SIZE
	.align		4
.L_1:
        /*000c*/ 	.byte	0x04, 0x11
        /*000e*/ 	.short	(.L_3 - .L_2)
	.align		4
.L_2:
        /*0010*/ 	.word	index@(_Z17leaky_relu_kernelPKffPfmm)
        /*0014*/ 	.word	0x00000000


	//----- nvinfo : EIATTR_MIN_STACK_SIZE
	.align		4
.L_3:
        /*0018*/ 	.byte	0x04, 0x12
        /*001a*/ 	.short	(.L_5 - .L_4)
	.align		4
.L_4:
        /*001c*/ 	.word	index@(_Z17leaky_relu_kernelPKffPfmm)
        /*0020*/ 	.word	0x00000000
.L_5:


//--------------------- .nv.compat                --------------------------
	.section	.nv.compat,"",@"SHT_CUDA_COMPAT_INFO"
	.align	4
        /*0000*/ 	.byte	0x02, 0x09, 0x00, 0x00, 0x02, 0x02, 0x01, 0x00, 0x02, 0x05, 0x05, 0x00, 0x03, 0x07, 0x01, 0x01
        /*0010*/ 	.byte	0x02, 0x03, 0x00, 0x00, 0x02, 0x06, 0x01, 0x00, 0x04, 0x0b, 0x08, 0x00, 0x09, 0x00, 0x00, 0x00
        /*0020*/ 	.byte	0x00, 0x00, 0x00, 0x00


//--------------------- .nv.info._Z17leaky_relu_kernelPKffPfmm --------------------------
	.section	.nv.info._Z17leaky_relu_kernelPKffPfmm,"",@"SHT_CUDA_INFO"
	.sectionflags	@""
	.align	4


	//----- nvinfo : EIATTR_CUDA_API_VERSION
	.align		4
        /*0000*/ 	.byte	0x04, 0x37
        /*0002*/ 	.short	(.L_7 - .L_6)
.L_6:
        /*0004*/ 	.word	0x00000082


	//----- nvinfo : EIATTR_KPARAM_INFO
	.align		4
.L_7:
        /*0008*/ 	.byte	0x04, 0x17
        /*000a*/ 	.short	(.L_9 - .L_8)
.L_8:
        /*000c*/ 	.word	0x00000000
        /*0010*/ 	.short	0x0004
        /*0012*/ 	.short	0x0020
        /*0014*/ 	.byte	0x00, 0xf0, 0x21, 0x00


	//----- nvinfo : EIATTR_KPARAM_INFO
	.align		4
.L_9:
        /*0018*/ 	.byte	0x04, 0x17
        /*001a*/ 	.short	(.L_11 - .L_10)
.L_10:
        /*001c*/ 	.word	0x00000000
        /*0020*/ 	.short	0x0003
        /*0022*/ 	.short	0x0018
        /*0024*/ 	.byte	0x00, 0xf0, 0x21, 0x00


	//----- nvinfo : EIATTR_KPARAM_INFO
	.align		4
.L_11:
        /*0028*/ 	.byte	0x04, 0x17
        /*002a*/ 	.short	(.L_13 - .L_12)
.L_12:
        /*002c*/ 	.word	0x00000000
        /*0030*/ 	.short	0x0002
        /*0032*/ 	.short	0x0010
        /*0034*/ 	.byte	0x00, 0xf5, 0x21, 0x00


	//----- nvinfo : EIATTR_KPARAM_INFO
	.align		4
.L_13:
        /*0038*/ 	.byte	0x04, 0x17
        /*003a*/ 	.short	(.L_15 - .L_14)
.L_14:
        /*003c*/ 	.word	0x00000000
        /*0040*/ 	.short	0x0001
        /*0042*/ 	.short	0x0008
        /*0044*/ 	.byte	0x00, 0xf0, 0x11, 0x00


	//----- nvinfo : EIATTR_KPARAM_INFO
	.align		4
.L_15:
        /*0048*/ 	.byte	0x04, 0x17
        /*004a*/ 	.short	(.L_17 - .L_16)
.L_16:
        /*004c*/ 	.word	0x00000000
        /*0050*/ 	.short	0x0000
        /*0052*/ 	.short	0x0000
        /*0054*/ 	.byte	0x00, 0xf5, 0x21, 0x00


	//----- nvinfo : EIATTR_SPARSE_MMA_MASK
	.align		4
.L_17:
        /*0058*/ 	.byte	0x03, 0x50
        /*005a*/ 	.short	0x0000


	//----- nvinfo : EIATTR_MAXREG_COUNT
	.align		4
        /*005c*/ 	.byte	0x03, 0x1b
        /*005e*/ 	.short	0x00ff


	//----- nvinfo : EIATTR_MERCURY_ISA_VERSION
	.align		4
        /*0060*/ 	.byte	0x03, 0x5f
        /*0062*/ 	.short	0x0101


	//----- nvinfo : EIATTR_VRC_CTA_INIT_COUNT
	.align		4
        /*0064*/ 	.byte	0x02, 0x4a
	.zero		1
	.zero		1


	//----- nvinfo : EIATTR_EXIT_INSTR_OFFSETS
	.align		4
        /*0068*/ 	.byte	0x04, 0x1c
        /*006a*/ 	.short	(.L_19 - .L_18)


	//   ....[0]....
.L_18:
        /*006c*/ 	.word	0x00000100


	//   ....[1]....
        /*0070*/ 	.word	0x000002e0


	//   ....[2]....
        /*0074*/ 	.word	0x000004c0


	//   ....[3]....
        /*0078*/ 	.word	0x00000540


	//   ....[4]....
        /*007c*/ 	.word	0x00000560


	//----- nvinfo : EIATTR_CRS_STACK_SIZE
	.align		4
.L_19:
        /*0080*/ 	.byte	0x04, 0x1e
        /*0082*/ 	.short	(.L_21 - .L_20)
.L_20:
        /*0084*/ 	.word	0x00000000


	//----- nvinfo : EIATTR_CBANK_PARAM_SIZE
	.align		4
.L_21:
        /*0088*/ 	.byte	0x03, 0x19
        /*008a*/ 	.short	0x0028


	//----- nvinfo : EIATTR_PARAM_CBANK
	.align		4
        /*008c*/ 	.byte	0x04, 0x0a
        /*008e*/ 	.short	(.L_23 - .L_22)
	.align		4
.L_22:
        /*0090*/ 	.word	index@(.nv.constant0._Z17leaky_relu_kernelPKffPfmm)
        /*0094*/ 	.short	0x0380
        /*0096*/ 	.short	0x0028


	//----- nvinfo : EIATTR_SW_WAR
	.align		4
.L_23:
        /*0098*/ 	.byte	0x04, 0x36
        /*009a*/ 	.short	(.L_25 - .L_24)
.L_24:
        /*009c*/ 	.word	0x00000008
.L_25:


//--------------------- .nv.callgraph             --------------------------
	.section	.nv.callgraph,"",@"SHT_CUDA_CALLGRAPH"
	.align	4
	.sectionentsize	8
	.align		4
        /*0000*/ 	.word	0x00000000
	.align		4
        /*0004*/ 	.word	0xffffffff
	.align		4
        /*0008*/ 	.word	0x00000000
	.align		4
        /*000c*/ 	.word	0xfffffffe
	.align		4
        /*0010*/ 	.word	0x00000000
	.align		4
        /*0014*/ 	.word	0xfffffffd
	.align		4
        /*0018*/ 	.word	0x00000000
	.align		4
        /*001c*/ 	.word	0xfffffffc


//--------------------- .text._Z17leaky_relu_kernelPKffPfmm --------------------------
	.section	.text._Z17leaky_relu_kernelPKffPfmm,"ax",@progbits
	.align	128
        .global         _Z17leaky_relu_kernelPKffPfmm
        .type           _Z17leaky_relu_kernelPKffPfmm,@function
        .size           _Z17leaky_relu_kernelPKffPfmm,(.L_x_4 - _Z17leaky_relu_kernelPKffPfmm)
        .other          _Z17leaky_relu_kernelPKffPfmm,@"STO_CUDA_ENTRY STV_DEFAULT"
_Z17leaky_relu_kernelPKffPfmm:
.text._Z17leaky_relu_kernelPKffPfmm:
[----:B------:R-:W-:Y:S01]  /*0000*/  LDC R1, c[0x0][0x37c] ;  /* 0x0000df00ff017b82 */ /* 0x000fe20000000800 */
[----:B------:R-:W0:Y:S07]  /*0010*/  S2R R3, SR_TID.X ;  /* 0x0000000000037919 */ /* 0x000e2e0000002100 */
[----:B------:R-:W1:Y:S01]  /*0020*/  LDC R7, c[0x0][0x364] ;  /* 0x0000d900ff077b82 */ /* 0x000e620000000800 */
[----:B------:R-:W2:Y:S01]  /*0030*/  LDCU.64 UR6, c[0x0][0x3a0] ;  /* 0x00007400ff0677ac */ /* 0x000ea20008000a00 */
[----:B------:R-:W1:Y:S01]  /*0040*/  S2R R0, SR_TID.Y ;  /* 0x0000000000007919 */ /* 0x000e620000002200 */
[----:B------:R-:W3:Y:S05]  /*0050*/  LDCU.64 UR8, c[0x0][0x398] ;  /* 0x00007300ff0877ac */ /* 0x000eea0008000a00 */
[----:B------:R-:W0:Y:S08]  /*0060*/  S2UR UR5, SR_CTAID.X ;  /* 0x00000000000579c3 */ /* 0x000e300000002500 */
[----:B------:R-:W0:Y:S08]  /*0070*/  LDC R2, c[0x0][0x360] ;  /* 0x0000d800ff027b82 */ /* 0x000e300000000800 */
[----:B------:R-:W1:Y:S01]  /*0080*/  S2UR UR4, SR_CTAID.Y ;  /* 0x00000000000479c3 */ /* 0x000e620000002600 */
[----:B0-----:R-:W-:-:S04]  /*0090*/  IMAD R2, R2, UR5, R3 ;  /* 0x0000000502027c24 */ /* 0x001fc8000f8e0203 */
[----:B------:R-:W-:Y:S02]  /*00a0*/  IMAD.SHL.U32 R2, R2, 0x4, RZ ;  /* 0x0000000402027824 */ /* 0x000fe400078e00ff */
[----:B-1----:R-:W-:-:S03]  /*00b0*/  IMAD R7, R7, UR4, R0 ;  /* 0x0000000407077c24 */ /* 0x002fc6000f8e0200 */
[----:B--2---:R-:W-:Y:S02]  /*00c0*/  ISETP.GE.U32.AND P0, PT, R2, UR6, PT ;  /* 0x0000000602007c0c */ /* 0x004fe4000bf06070 */
[----:B---3--:R-:W-:Y:S02]  /*00d0*/  ISETP.GE.U32.AND P1, PT, R7, UR8, PT ;  /* 0x0000000807007c0c */ /* 0x008fe4000bf26070 */
[----:B------:R-:W-:-:S04]  /*00e0*/  ISETP.GE.U32.AND.EX P0, PT, RZ, UR7, PT, P0 ;  /* 0x00000007ff007c0c */ /* 0x000fc8000bf06100 */
[----:B------:R-:W-:-:S13]  /*00f0*/  ISETP.GE.U32.OR.EX P0, PT, RZ, UR9, P0, P1 ;  /* 0x00000009ff007c0c */ /* 0x000fda0008706510 */
[----:B------:R-:W-:Y:S05]  /*0100*/  @P0 EXIT ;  /* 0x000000000000094d */ /* 0x000fea0003800000 */
[----:B------:R-:W-:Y:S01]  /*0110*/  IADD3 R0, P1, PT, R2, 0x3, RZ ;  /* 0x0000000302007810 */ /* 0x000fe20007f3e0ff */
[----:B------:R-:W-:Y:S01]  /*0120*/  IMAD.MOV.U32 R3, RZ, RZ, RZ ;  /* 0x000000ffff037224 */ /* 0x000fe200078e00ff */
[----:B------:R-:W0:Y:S02]  /*0130*/  LDCU.64 UR4, c[0x0][0x358] ;  /* 0x00006b00ff0477ac */ /* 0x000e240008000a00 */
[----:B------:R-:W-:Y:S01]  /*0140*/  ISETP.GE.U32.AND P0, PT, R0, UR6, PT ;  /* 0x0000000600007c0c */ /* 0x000fe2000bf06070 */
[----:B------:R-:W-:Y:S02]  /*0150*/  IMAD.X R0, RZ, RZ, RZ, P1 ;  /* 0x000000ffff007224 */ /* 0x000fe400008e06ff */
[----:B------:R-:W-:-:S03]  /*0160*/  IMAD.WIDE.U32 R4, R7, UR6, R2 ;  /* 0x0000000607047c25 */ /* 0x000fc6000f8e0002 */
[----:B------:R-:W-:Y:S01]  /*0170*/  ISETP.GE.U32.AND.EX P0, PT, R0, UR7, PT, P0 ;  /* 0x0000000700007c0c */ /* 0x000fe2000bf06100 */
[----:B------:R-:W-:Y:S02]  /*0180*/  IMAD.MOV.U32 R0, RZ, RZ, RZ ;  /* 0x000000ffff007224 */ /* 0x000fe400078e00ff */
[----:B------:R-:W-:-:S10]  /*0190*/  IMAD R7, R7, UR7, R5 ;  /* 0x0000000707077c24 */ /* 0x000fd4000f8e0205 */
[----:B0-----:R-:W-:Y:S05]  /*01a0*/  @P0 BRA `(.L_x_0) ;  /* 0x0000000000500947 */ /* 0x001fea0003800000 */
[----:B------:R-:W0:Y:S01]  /*01b0*/  LDCU.64 UR8, c[0x0][0x380] ;  /* 0x00007000ff0877ac */ /* 0x000e220008000a00 */
[C---:B------:R-:W-:Y:S01]  /*01c0*/  IMAD.SHL.U32 R2, R4.reuse, 0x4, RZ ;  /* 0x0000000404027824 */ /* 0x040fe200078e00ff */
[----:B------:R-:W-:Y:S01]  /*01d0*/  SHF.L.U64.HI R3, R4, 0x2, R7 ;  /* 0x0000000204037819 */ /* 0x000fe20000010207 */
[----:B------:R-:W1:Y:S03]  /*01e0*/  LDCU.64 UR10, c[0x0][0x390] ;  /* 0x00007200ff0a77ac */ /* 0x000e660008000a00 */
[----:B0-----:R-:W-:Y:S01]  /*01f0*/  IADD3 R4, P0, PT, R2, UR8, RZ ;  /* 0x0000000802047c10 */ /* 0x001fe2000ff1e0ff */
[----:B------:R-:W0:Y:S03]  /*0200*/  LDCU UR8, c[0x0][0x388] ;  /* 0x00007100ff0877ac */ /* 0x000e260008000800 */
[----:B------:R-:W-:-:S06]  /*0210*/  IADD3.X R5, PT, PT, R3, UR9, RZ, P0, !PT ;  /* 0x0000000903057c10 */ /* 0x000fcc00087fe4ff */
[----:B------:R-:W0:Y:S01]  /*0220*/  LDG.E.128.CONSTANT R4, desc[UR4][R4.64] ;  /* 0x0000000404047981 */ /* 0x000e22000c1e9d00 */
[----:B-1----:R-:W-:-:S04]  /*0230*/  IADD3 R2, P0, PT, R2, UR10, RZ ;  /* 0x0000000a02027c10 */ /* 0x002fc8000ff1e0ff */
[----:B------:R-:W-:Y:S01]  /*0240*/  IADD3.X R3, PT, PT, R3, UR11, RZ, P0, !PT ;  /* 0x0000000b03037c10 */ /* 0x000fe200087fe4ff */
[----:B0-----:R-:W-:Y:S01]  /*0250*/  FMUL R9, R4, UR8 ;  /* 0x0000000804097c20 */ /* 0x001fe20008400000 */
[----:B------:R-:W-:Y:S01]  /*0260*/  FMUL R11, R6, UR8 ;  /* 0x00000008060b7c20 */ /* 0x000fe20008400000 */
[----:B------:R-:W-:Y:S01]  /*0270*/  FMUL R0, R5, UR8 ;  /* 0x0000000805007c20 */ /* 0x000fe20008400000 */
[----:B------:R-:W-:Y:S02]  /*0280*/  FMUL R12, R7, UR8 ;  /* 0x00000008070c7c20 */ /* 0x000fe40008400000 */
[----:B------:R-:W-:Y:S02]  /*0290*/  FMNMX R8, R4, R9, !PT ;  /* 0x0000000904087209 */ /* 0x000fe40007800000 */
[----:B------:R-:W-:Y:S02]  /*02a0*/  FMNMX R10, R6, R11, !PT ;  /* 0x0000000b060a7209 */ /* 0x000fe40007800000 */
[----:B------:R-:W-:-:S02]  /*02b0*/  FMNMX R9, R5, R0, !PT ;  /* 0x0000000005097209 */ /* 0x000fc40007800000 */
[----:B------:R-:W-:-:S05]  /*02c0*/  FMNMX R11, R7, R12, !PT ;  /* 0x0000000c070b7209 */ /* 0x000fca0007800000 */
[----:B------:R-:W-:Y:S01]  /*02d0*/  STG.E.128 desc[UR4][R2.64], R8 ;  /* 0x0000000802007986 */ /* 0x000fe2000c101d04 */
[----:B------:R-:W-:Y:S05]  /*02e0*/  EXIT ;  /* 0x000000000000794d */ /* 0x000fea0003800000 */
.L_x_0:
[----:B------:R-:W0:Y:S01]  /*02f0*/  LDCU.64 UR8, c[0x0][0x380] ;  /* 0x00007000ff0877ac */ /* 0x000e220008000a00 */
[C---:B------:R-:W-:Y:S01]  /*0300*/  IMAD.SHL.U32 R9, R4.reuse, 0x4, RZ ;  /* 0x0000000404097824 */ /* 0x040fe200078e00ff */
[----:B------:R-:W-:-:S04]  /*0310*/  SHF.L.U64.HI R8, R4, 0x2, R7 ;  /* 0x0000000204087819 */ /* 0x000fc80000010207 */
[----:B0-----:R-:W-:-:S04]  /*0320*/  IADD3 R4, P0, PT, R9, UR8, RZ ;  /* 0x0000000809047c10 */ /* 0x001fc8000ff1e0ff */
[----:B------:R-:W-:-:S05]  /*0330*/  IADD3.X R5, PT, PT, R8, UR9, RZ, P0, !PT ;  /* 0x0000000908057c10 */ /* 0x000fca00087fe4ff */
[----:B------:R0:W5:Y:S01]  /*0340*/  LDG.E.CONSTANT R6, desc[UR4][R4.64] ;  /* 0x0000000404067981 */ /* 0x000162000c1e9900 */
[----:B------:R-:W-:Y:S01]  /*0350*/  IADD3 R7, P1, PT, R2, 0x1, RZ ;  /* 0x0000000102077810 */ /* 0x000fe20007f3e0ff */
[----:B------:R-:W-:Y:S03]  /*0360*/  BSSY.RECONVERGENT B0, `(.L_x_1) ;  /* 0x000000c000007945 */ /* 0x000fe60003800200 */
[----:B------:R-:W-:Y:S01]  /*0370*/  ISETP.GE.U32.AND P0, PT, R7, UR6, PT ;  /* 0x0000000607007c0c */ /* 0x000fe2000bf06070 */
[----:B------:R-:W-:-:S05]  /*0380*/  IMAD.X R7, RZ, RZ, RZ, P1 ;  /* 0x000000ffff077224 */ /* 0x000fca00008e06ff */
[----:B------:R-:W-:Y:S01]  /*0390*/  ISETP.GE.U32.AND.EX P0, PT, R7, UR7, PT, P0 ;  /* 0x0000000707007c0c */ /* 0x000fe2000bf06100 */
[----:B------:R-:W-:-:S12]  /*03a0*/  IMAD.MOV.U32 R7, RZ, RZ, RZ ;  /* 0x000000ffff077224 */ /* 0x000fd800078e00ff */
[----:B0-----:R-:W-:Y:S05]  /*03b0*/  @P0 BRA `(.L_x_2) ;  /* 0x0000000000180947 */ /* 0x001fea0003800000 */
[----:B------:R-:W-:-:S04]  /*03c0*/  IADD3 R7, P2, PT, R2, 0x2, RZ ;  /* 0x0000000202077810 */ /* 0x000fc80007f5e0ff */
[----:B------:R-:W-:Y:S01]  /*03d0*/  ISETP.GE.U32.AND P1, PT, R7, UR6, PT ;  /* 0x0000000607007c0c */ /* 0x000fe2000bf26070 */
[----:B------:R-:W-:-:S05]  /*03e0*/  IMAD.X R7, RZ, RZ, RZ, P2 ;  /* 0x000000ffff077224 */ /* 0x000fca00010e06ff */
[----:B------:R-:W-:Y:S02]  /*03f0*/  ISETP.GE.U32.AND.EX P1, PT, R7, UR7, PT, P1 ;  /* 0x0000000707007c0c */ /* 0x000fe4000bf26110 */
[----:B------:R0:W5:Y:S11]  /*0400*/  LDG.E.CONSTANT R7, desc[UR4][R4.64+0x4] ;  /* 0x0000040404077981 */ /* 0x000176000c1e9900 */
[----:B------:R0:W5:Y:S02]  /*0410*/  @!P1 LDG.E.CONSTANT R0, desc[UR4][R4.64+0x8] ;  /* 0x0000080404009981 */ /* 0x000164000c1e9900 */
.L_x_2:
[----:B------:R-:W-:Y:S05]  /*0420*/  BSYNC.RECONVERGENT B0 ;  /* 0x0000000000007941 */ /* 0x000fea0003800200 */
.L_x_1:
[----:B------:R-:W0:Y:S01]  /*0430*/  LDCU.64 UR10, c[0x0][0x390] ;  /* 0x00007200ff0a77ac */ /* 0x000e220008000a00 */
[----:B------:R-:W1:Y:S01]  /*0440*/  LDCU UR8, c[0x0][0x388] ;  /* 0x00007100ff0877ac */ /* 0x000e620008000800 */
[----:B0-----:R-:W-:Y:S01]  /*0450*/  IADD3 R4, P1, PT, R9, UR10, RZ ;  /* 0x0000000a09047c10 */ /* 0x001fe2000ff3e0ff */
[----:B-1---5:R-:W-:-:S03]  /*0460*/  FMUL R9, R6, UR8 ;  /* 0x0000000806097c20 */ /* 0x022fc60008400000 */
[----:B------:R-:W-:Y:S01]  /*0470*/  IADD3.X R5, PT, PT, R8, UR11, RZ, P1, !PT ;  /* 0x0000000b08057c10 */ /* 0x000fe20008ffe4ff */
[----:B------:R-:W-:Y:S01]  /*0480*/  FMUL R11, R0, UR8 ;  /* 0x00000008000b7c20 */ /* 0x000fe20008400000 */
[----:B------:R-:W-:Y:S01]  /*0490*/  FMNMX R9, R6, R9, !PT ;  /* 0x0000000906097209 */ /* 0x000fe20007800000 */
[----:B------:R-:W-:-:S04]  /*04a0*/  FMUL R6, R7, UR8 ;  /* 0x0000000807067c20 */ /* 0x000fc80008400000 */
[----:B------:R0:W-:Y:S01]  /*04b0*/  STG.E desc[UR4][R4.64], R9 ;  /* 0x0000000904007986 */ /* 0x0001e2000c101904 */
[----:B------:R-:W-:Y:S05]  /*04c0*/  @P0 EXIT ;  /* 0x000000000000094d */ /* 0x000fea0003800000 */
[----:B------:R-:W-:Y:S02]  /*04d0*/  IADD3 R2, P1, PT, R2, 0x2, RZ ;  /* 0x0000000202027810 */ /* 0x000fe40007f3e0ff */
[----:B------:R-:W-:Y:S02]  /*04e0*/  FMNMX R7, R6, R7, !PT ;  /* 0x0000000706077209 */ /* 0x000fe40007800000 */
[----:B------:R-:W-:Y:S01]  /*04f0*/  ISETP.GE.U32.AND P0, PT, R2, UR6, PT ;  /* 0x0000000602007c0c */ /* 0x000fe2000bf06070 */
[----:B------:R-:W-:Y:S01]  /*0500*/  IMAD.X R2, RZ, RZ, RZ, P1 ;  /* 0x000000ffff027224 */ /* 0x000fe200008e06ff */
[----:B------:R-:W-:Y:S01]  /*0510*/  FMNMX R11, R11, R0, !PT ;  /* 0x000000000b0b7209 */ /* 0x000fe20007800000 */
[----:B------:R1:W-:Y:S03]  /*0520*/  STG.E desc[UR4][R4.64+0x4], R7 ;  /* 0x0000040704007986 */ /* 0x0003e6000c101904 */
[----:B------:R-:W-:-:S13]  /*0530*/  ISETP.GE.U32.AND.EX P0, PT, R2, UR7, PT, P0 ;  /* 0x0000000702007c0c */ /* 0x000fda000bf06100 */
[----:B-1----:R-:W-:Y:S05]  /*0540*/  @P0 EXIT ;  /* 0x000000000000094d */ /* 0x002fea0003800000 */
[----:B------:R-:W-:Y:S01]  /*0550*/  STG.E desc[UR4][R4.64+0x8], R11 ;  /* 0x0000080b04007986 */ /* 0x000fe2000c101904 */
[----:B------:R-:W-:Y:S05]  /*0560*/  EXIT ;  /* 0x000000000000794d */ /* 0x000fea0003800000 */
.L_x_3:
[----:B------:R-:W-:-:S00]  /*0570*/  BRA `(.L_x_3) ;  /* 0xfffffffc00fc7947 */ /* 0x000fc0000383ffff */
[----:B------:R-:W-:-:S00]  /*0580*/  NOP ;  /* 0x0000000000007918 */ /* 0x000fc00000000000 */
[----:B------:R-:W-:-:S00]  /*0590*/  NOP ;  /* 0x0000000000007918 */ /* 0x000fc00000000000 */
[----:B------:R-:W-:-:S00]  /*05a0*/  NOP ;  /* 0x0000000000007918 */ /* 0x000fc00000000000 */
[----:B------:R-:W-:-:S00]  /*05b0*/  NOP ;  /* 0x0000000000007918 */ /* 0x000fc00000000000 */
[----:B------:R-:W-:-:S00]  /*05c0*/  NOP ;  /* 0x0000000000007918 */ /* 0x000fc00000000000 */
[----:B------:R-:W-:-:S00]  /*05d0*/  NOP ;  /* 0x0000000000007918 */ /* 0x000fc00000000000 */
[----:B------:R-:W-:-:S00]  /*05e0*/  NOP ;  /* 0x0000000000007918 */ /* 0x000fc00000000000 */
[----:B------:R-:W-:-:S00]  /*05f0*/  NOP ;  /* 0x0000000000007918 */ /* 0x000fc00000000000 */
.L_x_4:


//--------------------- .nv.shared.reserved.0     --------------------------
	.section	.nv.shared.reserved.0,"aw",@nobits
	.weak		__nv_reservedSMEM_offset_0_alias
	.size		__nv_reservedSMEM_offset_0_alias, 0, 64
	.other		__nv_reservedSMEM_offset_0_alias,@"STO_CUDA_RESERVED_SHARED STV_DEFAULT"
__nv_reservedSMEM_offset_0_alias:
	.zero		0
	.zero		64


//--------------------- .nv.constant0._Z17leaky_relu_kernelPKffPfmm --------------------------
	.section	.nv.constant0._Z17leaky_relu_kernelPKffPfmm,"a",@progbits
	.sectionflags	@""
	.align	4
.nv.constant0._Z17leaky_relu_kernelPKffPfmm:
	.zero		936


//--------------------- SYMBOLS --------------------------

	.type		.nv.reservedSmem.offset0,@object
	.size		.nv.reservedSmem.offset0,0x4
